//
// Generated by NVIDIA NVVM Compiler
//
// Compiler Build ID: CL-36424714
// Cuda compilation tools, release 13.0, V13.0.88
// Based on NVVM 20.0.0
//

.version 9.0
.target sm_100
.address_size 64

	// .globl	_Z17inicializa_matrizv
.extern .func  (.param .b32 func_retval0) vprintf
(
	.param .b64 vprintf_param_0,
	.param .b64 vprintf_param_1
)
;
.global .attribute(.managed) .align 4 .b8 matriz[100];
.global .align 1 .b8 $str[38] = {10, 32, 71, 80, 85, 32, 45, 32, 105, 110, 105, 99, 105, 97, 108, 105, 122, 97, 110, 100, 111, 32, 45, 32, 76, 61, 32, 37, 100, 32, 67, 61, 32, 37, 100, 32, 10};
.global .align 1 .b8 $str$1[24] = {10, 32, 71, 80, 85, 32, 45, 32, 32, 99, 97, 108, 99, 117, 108, 97, 110, 100, 111, 46, 46, 46, 10};

.visible .entry _Z17inicializa_matrizv()
{
	.local .align 8 .b8 	__local_depot0[8];
	.reg .b64 	%SP;
	.reg .b64 	%SPL;
	.reg .b32 	%r<5>;
	.reg .b64 	%rd<10>;

	mov.u64 	%SPL, __local_depot0;
	cvta.local.u64 	%SP, %SPL;
	add.u64 	%rd1, %SP, 0;
	add.u64 	%rd2, %SPL, 0;
	mov.u32 	%r1, %tid.x;
	mov.u32 	%r2, %tid.y;
	st.local.v2.u32 	[%rd2], {%r1, %r2};
	mov.u64 	%rd3, $str;
	cvta.global.u64 	%rd4, %rd3;
	{ // callseq 0, 0
	.param .b64 param0;
	st.param.b64 	[param0], %rd4;
	.param .b64 param1;
	st.param.b64 	[param1], %rd1;
	.param .b32 retval0;
	call.uni (retval0), 
	vprintf, 
	(
	param0, 
	param1
	);
	ld.param.b32 	%r3, [retval0];
	} // callseq 0
	mul.wide.u32 	%rd5, %r1, 20;
	mov.u64 	%rd6, matriz;
	add.s64 	%rd7, %rd6, %rd5;
	mul.wide.u32 	%rd8, %r2, 4;
	add.s64 	%rd9, %rd7, %rd8;
	st.global.u32 	[%rd9], %r1;
	ret;

}
	// .globl	_Z5dobrov
.visible .entry _Z5dobrov()
{
	.reg .b32 	%r<7>;
	.reg .b64 	%rd<8>;

	mov.u32 	%r1, %tid.x;
	mov.u32 	%r2, %tid.y;
	mov.u64 	%rd1, $str$1;
	cvta.global.u64 	%rd2, %rd1;
	{ // callseq 1, 0
	.param .b64 param0;
	st.param.b64 	[param0], %rd2;
	.param .b64 param1;
	st.param.b64 	[param1], 0;
	.param .b32 retval0;
	call.uni (retval0), 
	vprintf, 
	(
	param0, 
	param1
	);
	ld.param.b32 	%r3, [retval0];
	} // callseq 1
	mul.wide.u32 	%rd3, %r1, 20;
	mov.u64 	%rd4, matriz;
	add.s64 	%rd5, %rd4, %rd3;
	mul.wide.u32 	%rd6, %r2, 4;
	add.s64 	%rd7, %rd5, %rd6;
	ld.global.u32 	%r5, [%rd7];
	shl.b32 	%r6, %r5, 1;
	st.global.u32 	[%rd7], %r6;
	ret;

}


// ===== COMPILED SASS (sm_100) =====

	.target	sm_100

	.elftype	@"ET_EXEC"


//--------------------- .note.nv.tkinfo           --------------------------
	.section	.note.nv.tkinfo,"",@"SHT_NOTE"
	.sectionflags	@"SHF_NOTE_NV_TKINFO"
	.tkinfo
        /*0018*/ 	.word	0x00000002
        /*0030*/ 	.string	""
        /*0030*/ 	.string	"ptxas"
        /*0030*/ 	.string	"Cuda compilation tools, release 13.0, V13.0.88"
        /*0030*/ 	.string	"Build cuda_13.0.r13.0/compiler.36424714_0"
        /*0030*/ 	.string	"-arch sm_100 -m 64 "



//--------------------- .note.nv.cuinfo           --------------------------
	.section	.note.nv.cuinfo,"",@"SHT_NOTE"
	.sectionflags	@"SHF_NOTE_NV_CUINFO"
        /*0018*/ 	.short	0x0002
        /*001a*/ 	.short	0x0064
        /*001c*/ 	.short	0x0082
	.zero		2


//--------------------- .nv.info                  --------------------------
	.section	.nv.info,"",@"SHT_CUDA_INFO"
	.align	4


	//----- nvinfo : EIATTR_REGCOUNT
	.align		4
        /*0000*/ 	.byte	0x04, 0x2f
        /*0002*/ 	.short	(.L_4 - .L_3)
	.align		4
.L_3:
        /*0004*/ 	.word	index@(_Z17inicializa_matrizv)
        /*0008*/ 	.word	0x00000018


	//----- nvinfo : EIATTR_FRAME_SIZE
	.align		4
.L_4:
        /*000c*/ 	.byte	0x04, 0x11
        /*000e*/ 	.short	(.L_6 - .L_5)
	.align		4
.L_5:
        /*0010*/ 	.word	index@(_Z17inicializa_matrizv)
        /*0014*/ 	.word	0x00000008


	//----- nvinfo : EIATTR_REGCOUNT
	.align		4
.L_6:
        /*0018*/ 	.byte	0x04, 0x2f
        /*001a*/ 	.short	(.L_8 - .L_7)
	.align		4
.L_7:
        /*001c*/ 	.word	index@(_Z5dobrov)
        /*0020*/ 	.word	0x00000018


	//----- nvinfo : EIATTR_FRAME_SIZE
	.align		4
.L_8:
        /*0024*/ 	.byte	0x04, 0x11
        /*0026*/ 	.short	(.L_10 - .L_9)
	.align		4
.L_9:
        /*0028*/ 	.word	index@(_Z5dobrov)
        /*002c*/ 	.word	0x00000000


	//----- nvinfo : EIATTR_MIN_STACK_SIZE
	.align		4
.L_10:
        /*0030*/ 	.byte	0x04, 0x12
        /*0032*/ 	.short	(.L_12 - .L_11)
	.align		4
.L_11:
        /*0034*/ 	.word	index@(_Z5dobrov)
        /*0038*/ 	.word	0x00000000


	//----- nvinfo : EIATTR_MIN_STACK_SIZE
	.align		4
.L_12:
        /*003c*/ 	.byte	0x04, 0x12
        /*003e*/ 	.short	(.L_14 - .L_13)
	.align		4
.L_13:
        /*0040*/ 	.word	index@(_Z17inicializa_matrizv)
        /*0044*/ 	.word	0x00000008
.L_14:


//--------------------- .nv.compat                --------------------------
	.section	.nv.compat,"",@"SHT_CUDA_COMPAT_INFO"
	.align	4
        /*0000*/ 	.byte	0x02, 0x09, 0x00, 0x00, 0x02, 0x02, 0x01, 0x00, 0x02, 0x05, 0x05, 0x00, 0x03, 0x07, 0x01, 0x01
        /*0010*/ 	.byte	0x02, 0x03, 0x00, 0x00, 0x02, 0x06, 0x01, 0x00, 0x04, 0x0b, 0x08, 0x00, 0x09, 0x00, 0x00, 0x00
        /*0020*/ 	.byte	0x00, 0x00, 0x00, 0x00


//--------------------- .nv.info._Z5dobrov        --------------------------
	.section	.nv.info._Z5dobrov,"",@"SHT_CUDA_INFO"
	.sectionflags	@""
	.align	4


	//----- nvinfo : EIATTR_CUDA_API_VERSION
	.align		4
        /*0000*/ 	.byte	0x04, 0x37
        /*0002*/ 	.short	(.L_16 - .L_15)
.L_15:
        /*0004*/ 	.word	0x00000082


	//----- nvinfo : EIATTR_SPARSE_MMA_MASK
	.align		4
.L_16:
        /*0008*/ 	.byte	0x03, 0x50
        /*000a*/ 	.short	0x0000


	//----- nvinfo : EIATTR_MAXREG_COUNT
	.align		4
        /*000c*/ 	.byte	0x03, 0x1b
        /*000e*/ 	.short	0x00ff


	//----- nvinfo : EIATTR_EXTERNS
	.align		4
        /*0010*/ 	.byte	0x04, 0x0f
        /*0012*/ 	.short	(.L_18 - .L_17)


	//   ....[0]....
	.align		4
.L_17:
        /*0014*/ 	.word	index@(vprintf)


	//----- nvinfo : EIATTR_MERCURY_ISA_VERSION
	.align		4
.L_18:
        /*0018*/ 	.byte	0x03, 0x5f
        /*001a*/ 	.short	0x0101


	//----- nvinfo : EIATTR_VRC_CTA_INIT_COUNT
	.align		4
        /*001c*/ 	.byte	0x02, 0x4a
	.zero		1
	.zero		1


	//----- nvinfo : EIATTR_SYSCALL_OFFSETS
	.align		4
        /*0020*/ 	.byte	0x04, 0x46
        /*0022*/ 	.short	(.L_20 - .L_19)


	//   ....[0]....
.L_19:
        /*0024*/ 	.word	0x000000b0


	//----- nvinfo : EIATTR_EXIT_INSTR_OFFSETS
	.align		4
.L_20:
        /*0028*/ 	.byte	0x04, 0x1c
        /*002a*/ 	.short	(.L_22 - .L_21)


	//   ....[0]....
.L_21:
        /*002c*/ 	.word	0x00000120


	//----- nvinfo : EIATTR_SW_WAR
	.align		4
.L_22:
        /*0030*/ 	.byte	0x04, 0x36
        /*0032*/ 	.short	(.L_24 - .L_23)
.L_23:
        /*0034*/ 	.word	0x00000008
.L_24:


//--------------------- .nv.info._Z17inicializa_matrizv --------------------------
	.section	.nv.info._Z17inicializa_matrizv,"",@"SHT_CUDA_INFO"
	.sectionflags	@""
	.align	4


	//----- nvinfo : EIATTR_CUDA_API_VERSION
	.align		4
        /*0000*/ 	.byte	0x04, 0x37
        /*0002*/ 	.short	(.L_26 - .L_25)
.L_25:
        /*0004*/ 	.word	0x00000082


	//----- nvinfo : EIATTR_SPARSE_MMA_MASK
	.align		4
.L_26:
        /*0008*/ 	.byte	0x03, 0x50
        /*000a*/ 	.short	0x0000


	//----- nvinfo : EIATTR_MAXREG_COUNT
	.align		4
        /*000c*/ 	.byte	0x03, 0x1b
        /*000e*/ 	.short	0x00ff


	//----- nvinfo : EIATTR_EXTERNS
	.align		4
        /*0010*/ 	.byte	0x04, 0x0f
        /*0012*/ 	.short	(.L_28 - .L_27)


	//   ....[0]....
	.align		4
.L_27:
        /*0014*/ 	.word	index@(vprintf)


	//----- nvinfo : EIATTR_MERCURY_ISA_VERSION
	.align		4
.L_28:
        /*0018*/ 	.byte	0x03, 0x5f
        /*001a*/ 	.short	0x0101


	//----- nvinfo : EIATTR_VRC_CTA_INIT_COUNT
	.align		4
        /*001c*/ 	.byte	0x02, 0x4a
	.zero		1
	.zero		1


	//----- nvinfo : EIATTR_SYSCALL_OFFSETS
	.align		4
        /*0020*/ 	.byte	0x04, 0x46
        /*0022*/ 	.short	(.L_30 - .L_29)


	//   ....[0]....
.L_29:
        /*0024*/ 	.word	0x00000100


	//----- nvinfo : EIATTR_EXIT_INSTR_OFFSETS
	.align		4
.L_30:
        /*0028*/ 	.byte	0x04, 0x1c
        /*002a*/ 	.short	(.L_32 - .L_31)


	//   ....[0]....
.L_31:
        /*002c*/ 	.word	0x00000150


	//----- nvinfo : EIATTR_SW_WAR
	.align		4
.L_32:
        /*0030*/ 	.byte	0x04, 0x36
        /*0032*/ 	.short	(.L_34 - .L_33)
.L_33:
        /*0034*/ 	.word	0x00000008
.L_34:


//--------------------- .nv.callgraph             --------------------------
	.section	.nv.callgraph,"",@"SHT_CUDA_CALLGRAPH"
	.align	4
	.sectionentsize	8
	.align		4
        /*0000*/ 	.word	0x00000000
	.align		4
        /*0004*/ 	.word	0xffffffff
	.align		4
        /*0008*/ 	.word	index@(_Z5dobrov)
	.align		4
        /*000c*/ 	.word	index@(vprintf)
	.align		4
        /*0010*/ 	.word	index@(_Z17inicializa_matrizv)
	.align		4
        /*0014*/ 	.word	index@(vprintf)
	.align		4
        /*0018*/ 	.word	0x00000000
	.align		4
        /*001c*/ 	.word	0xfffffffe
	.align		4
        /*0020*/ 	.word	0x00000000
	.align		4
        /*0024*/ 	.word	0xfffffffd
	.align		4
        /*0028*/ 	.word	0x00000000
	.align		4
        /*002c*/ 	.word	0xfffffffc


//--------------------- .nv.constant4             --------------------------
	.section	.nv.constant4,"a",@progbits
	.align	8
	.align		8
.nv.constant4:
        /*0000*/ 	.dword	vprintf
	.align		8
        /*0008*/ 	.dword	matriz
	.align		8
        /*0010*/ 	.dword	$str
	.align		8
        /*0018*/ 	.dword	$str$1


//--------------------- .text._Z5dobrov           --------------------------
	.section	.text._Z5dobrov,"ax",@progbits
	.align	128
        .global         _Z5dobrov
        .type           _Z5dobrov,@function
        .size           _Z5dobrov,(.L_x_4 - _Z5dobrov)
        .other          _Z5dobrov,@"STO_CUDA_ENTRY STV_DEFAULT"
_Z5dobrov:
.text._Z5dobrov:
[----:B------:R-:W0:Y:S01]  /*0000*/  LDC R1, c[0x0][0x37c] ;  /* 0x0000df00ff017b82 */ /* 0x000e220000000800 */
[----:B------:R-:W-:Y:S01]  /*0010*/  MOV R0, 0x0 ;  /* 0x0000000000007802 */ /* 0x000fe20000000f00 */
[----:B------:R-:W1:Y:S01]  /*0020*/  S2R R17, SR_TID.X ;  /* 0x0000000000117919 */ /* 0x000e620000002100 */
[----:B------:R-:W2:Y:S01]  /*0030*/  LDCU.64 UR4, c[0x4][0x18] ;  /* 0x01000300ff0477ac */ /* 0x000ea20008000a00 */
[----:B------:R-:W-:-:S04]  /*0040*/  CS2R R6, SRZ ;  /* 0x0000000000067805 */ /* 0x000fc8000001ff00 */
[----:B------:R3:W4:Y:S01]  /*0050*/  LDC.64 R2, c[0x4][R0] ;  /* 0x0100000000027b82 */ /* 0x0007220000000a00 */
[----:B------:R-:W0:Y:S01]  /*0060*/  S2R R19, SR_TID.Y ;  /* 0x0000000000137919 */ /* 0x000e220000002200 */
[----:B------:R-:W0:Y:S01]  /*0070*/  LDCU.64 UR36, c[0x0][0x358] ;  /* 0x00006b00ff2477ac */ /* 0x000e220008000a00 */
[----:B--2---:R-:W-:Y:S01]  /*0080*/  IMAD.U32 R4, RZ, RZ, UR4 ;  /* 0x00000004ff047e24 */ /* 0x004fe2000f8e00ff */
[----:B---3--:R-:W-:-:S07]  /*0090*/  MOV R5, UR5 ;  /* 0x0000000500057c02 */ /* 0x008fce0008000f00 */
[----:B------:R-:W-:-:S07]  /*00a0*/  LEPC R20, `(.L_x_0) ;  /* 0x000000001014794e */ /* 0x000fce0000000000 */
[----:B01--4-:R-:W-:Y:S05]  /*00b0*/  CALL.ABS.NOINC R2 ;  /* 0x0000000002007343 */ /* 0x013fea0003c00000 */
.L_x_0:
[----:B------:R-:W0:Y:S02]  /*00c0*/  LDC.64 R2, c[0x4][0x8] ;  /* 0x01000200ff027b82 */ /* 0x000e240000000a00 */
[----:B0-----:R-:W-:-:S04]  /*00d0*/  IMAD.WIDE.U32 R2, R17, 0x14, R2 ;  /* 0x0000001411027825 */ /* 0x001fc800078e0002 */
[----:B------:R-:W-:-:S05]  /*00e0*/  IMAD.WIDE.U32 R2, R19, 0x4, R2 ;  /* 0x0000000413027825 */ /* 0x000fca00078e0002 */
[----:B------:R-:W2:Y:S02]  /*00f0*/  LDG.E R0, desc[UR36][R2.64] ;  /* 0x0000002402007981 */ /* 0x000ea4000c1e1900 */
[----:B--2---:R-:W-:-:S05]  /*0100*/  IMAD.SHL.U32 R5, R0, 0x2, RZ ;  /* 0x0000000200057824 */ /* 0x004fca00078e00ff */
[----:B------:R-:W-:Y:S01]  /*0110*/  STG.E desc[UR36][R2.64], R5 ;  /* 0x0000000502007986 */ /* 0x000fe2000c101924 */
[----:B------:R-:W-:Y:S05]  /*0120*/  EXIT ;  /* 0x000000000000794d */ /* 0x000fea0003800000 */
.L_x_1:
[----:B------:R-:W-:-:S00]  /*0130*/  BRA `(.L_x_1) ;  /* 0xfffffffc00fc7947 */ /* 0x000fc0000383ffff */
[----:B------:R-:W-:-:S00]  /*0140*/  NOP ;  /* 0x0000000000007918 */ /* 0x000fc00000000000 */
        /* <DEDUP_REMOVED lines=11> */
.L_x_4:


//--------------------- .text._Z17inicializa_matrizv --------------------------
	.section	.text._Z17inicializa_matrizv,"ax",@progbits
	.align	128
        .global         _Z17inicializa_matrizv
        .type           _Z17inicializa_matrizv,@function
        .size           _Z17inicializa_matrizv,(.L_x_5 - _Z17inicializa_matrizv)
        .other          _Z17inicializa_matrizv,@"STO_CUDA_ENTRY STV_DEFAULT"
_Z17inicializa_matrizv:
.text._Z17inicializa_matrizv:
[----:B------:R-:W0:Y:S01]  /*0000*/  LDC R1, c[0x0][0x37c] ;  /* 0x0000df00ff017b82 */ /* 0x000e220000000800 */
[----:B------:R-:W1:Y:S01]  /*0010*/  S2R R16, SR_TID.X ;  /* 0x0000000000107919 */ /* 0x000e620000002100 */
[----:B0-----:R-:W-:Y:S01]  /*0020*/  VIADD R1, R1, 0xfffffff8 ;  /* 0xfffffff801017836 */ /* 0x001fe20000000000 */
[----:B------:R-:W-:Y:S01]  /*0030*/  MOV R0, 0x0 ;  /* 0x0000000000007802 */ /* 0x000fe20000000f00 */
[----:B------:R-:W0:Y:S01]  /*0040*/  LDCU UR4, c[0x0][0x2f8] ;  /* 0x00005f00ff0477ac */ /* 0x000e220008000800 */
[----:B------:R-:W1:Y:S03]  /*0050*/  S2R R17, SR_TID.Y ;  /* 0x0000000000117919 */ /* 0x000e660000002200 */
[----:B------:R2:W3:Y:S01]  /*0060*/  LDC.64 R2, c[0x4][R0] ;  /* 0x0100000000027b82 */ /* 0x0004e20000000a00 */
[----:B------:R-:W4:Y:S01]  /*0070*/  LDCU.64 UR6, c[0x4][0x10] ;  /* 0x01000200ff0677ac */ /* 0x000f220008000a00 */
[----:B------:R-:W5:Y:S01]  /*0080*/  LDCU UR5, c[0x0][0x2fc] ;  /* 0x00005f80ff0577ac */ /* 0x000f620008000800 */
[----:B------:R-:W1:Y:S01]  /*0090*/  LDCU.64 UR36, c[0x0][0x358] ;  /* 0x00006b00ff2477ac */ /* 0x000e620008000a00 */
[----:B0-----:R-:W-:Y:S01]  /*00a0*/  IADD3 R6, P0, PT, R1, UR4, RZ ;  /* 0x0000000401067c10 */ /* 0x001fe2000ff1e0ff */
[----:B----4-:R-:W-:Y:S01]  /*00b0*/  IMAD.U32 R4, RZ, RZ, UR6 ;  /* 0x00000006ff047e24 */ /* 0x010fe2000f8e00ff */
[----:B------:R-:W-:-:S02]  /*00c0*/  MOV R5, UR7 ;  /* 0x0000000700057c02 */ /* 0x000fc40008000f00 */
[----:B-----5:R-:W-:Y:S01]  /*00d0*/  IADD3.X R7, PT, PT, RZ, UR5, RZ, P0, !PT ;  /* 0x00000005ff077c10 */ /* 0x020fe200087fe4ff */
[----:B-1----:R2:W-:Y:S08]  /*00e0*/  STL.64 [R1], R16 ;  /* 0x0000001001007387 */ /* 0x0025f00000100a00 */
[----:B------:R-:W-:-:S07]  /*00f0*/  LEPC R20, `(.L_x_2) ;  /* 0x000000001014794e */ /* 0x000fce0000000000 */
[----:B--23--:R-:W-:Y:S05]  /*0100*/  CALL.ABS.NOINC R2 ;  /* 0x0000000002007343 */ /* 0x00cfea0003c00000 */
.L_x_2:
[----:B------:R-:W0:Y:S02]  /*0110*/  LDC.64 R2, c[0x4][0x8] ;  /* 0x01000200ff027b82 */ /* 0x000e240000000a00 */
[----:B0-----:R-:W-:-:S04]  /*0120*/  IMAD.WIDE.U32 R2, R16, 0x14, R2 ;  /* 0x0000001410027825 */ /* 0x001fc800078e0002 */
[----:B------:R-:W-:-:S05]  /*0130*/  IMAD.WIDE.U32 R2, R17, 0x4, R2 ;  /* 0x0000000411027825 */ /* 0x000fca00078e0002 */
[----:B------:R-:W-:Y:S01]  /*0140*/  STG.E desc[UR36][R2.64], R16 ;  /* 0x0000001002007986 */ /* 0x000fe2000c101924 */
[----:B------:R-:W-:Y:S05]  /*0150*/  EXIT ;  /* 0x000000000000794d */ /* 0x000fea0003800000 */
.L_x_3:
        /* <DEDUP_REMOVED lines=10> */
.L_x_5:


//--------------------- .nv.global.init           --------------------------
	.section	.nv.global.init,"aw",@progbits
.nv.global.init:
	.type		$str$1,@object
	.size		$str$1,($str - $str$1)
$str$1:
        /*0000*/ 	.byte	0x0a, 0x20, 0x47, 0x50, 0x55, 0x20, 0x2d, 0x20, 0x20, 0x63, 0x61, 0x6c, 0x63, 0x75, 0x6c, 0x61
        /*0010*/ 	.byte	0x6e, 0x64, 0x6f, 0x2e, 0x2e, 0x2e, 0x0a, 0x00
	.type		$str,@object
	.size		$str,(.L_1 - $str)
$str:
        /*0018*/ 	.byte	0x0a, 0x20, 0x47, 0x50, 0x55, 0x20, 0x2d, 0x20, 0x69, 0x6e, 0x69, 0x63, 0x69, 0x61, 0x6c, 0x69
        /*0028*/ 	.byte	0x7a, 0x61, 0x6e, 0x64, 0x6f, 0x20, 0x2d, 0x20, 0x4c, 0x3d, 0x20, 0x25, 0x64, 0x20, 0x43, 0x3d
        /*0038*/ 	.byte	0x20, 0x25, 0x64, 0x20, 0x0a, 0x00
.L_1:


//--------------------- .nv.shared.reserved.0     --------------------------
	.section	.nv.shared.reserved.0,"aw",@nobits
	.weak		__nv_reservedSMEM_offset_0_alias
	.size		__nv_reservedSMEM_offset_0_alias, 0, 64
	.other		__nv_reservedSMEM_offset_0_alias,@"STO_CUDA_RESERVED_SHARED STV_DEFAULT"
__nv_reservedSMEM_offset_0_alias:
	.zero		0
	.zero		64


//--------------------- .nv.global                --------------------------
	.section	.nv.global,"aw",@nobits
	.align	4
.nv.global:
	.type		matriz,@object
	.size		matriz,(.L_0 - matriz)
	.other		matriz,@"STV_DEFAULT STO_CUDA_MANAGED"
matriz:
	.zero		100
.L_0:


//--------------------- .nv.constant0._Z5dobrov   --------------------------
	.section	.nv.constant0._Z5dobrov,"a",@progbits
	.sectionflags	@""
	.align	4
.nv.constant0._Z5dobrov:
	.zero		896


//--------------------- .nv.constant0._Z17inicializa_matrizv --------------------------
	.section	.nv.constant0._Z17inicializa_matrizv,"a",@progbits
	.sectionflags	@""
	.align	4
.nv.constant0._Z17inicializa_matrizv:
	.zero		896


//--------------------- SYMBOLS --------------------------

	.type		.nv.reservedSmem.offset0,@object
	.size		.nv.reservedSmem.offset0,0x4
	.type		vprintf,@function
